//
// Generated by NVIDIA NVVM Compiler
//
// Compiler Build ID: CL-36424714
// Cuda compilation tools, release 13.0, V13.0.88
// Based on NVVM 20.0.0
//

.version 9.0
.target sm_100
.address_size 64

	// .globl	_ZN3GPU7sharpenEPiS0_ii

.visible .entry _ZN3GPU7sharpenEPiS0_ii(
	.param .u64 .ptr .align 1 _ZN3GPU7sharpenEPiS0_ii_param_0,
	.param .u64 .ptr .align 1 _ZN3GPU7sharpenEPiS0_ii_param_1,
	.param .u32 _ZN3GPU7sharpenEPiS0_ii_param_2,
	.param .u32 _ZN3GPU7sharpenEPiS0_ii_param_3
)
{
	.reg .pred 	%p<8>;
	.reg .b32 	%r<41>;
	.reg .b64 	%rd<12>;

	ld.param.u64 	%rd3, [_ZN3GPU7sharpenEPiS0_ii_param_0];
	ld.param.u64 	%rd4, [_ZN3GPU7sharpenEPiS0_ii_param_1];
	ld.param.u32 	%r11, [_ZN3GPU7sharpenEPiS0_ii_param_2];
	ld.param.u32 	%r12, [_ZN3GPU7sharpenEPiS0_ii_param_3];
	mov.u32 	%r13, %ctaid.x;
	mov.u32 	%r1, %ntid.x;
	mov.u32 	%r14, %tid.x;
	mad.lo.s32 	%r40, %r13, %r1, %r14;
	mul.lo.s32 	%r3, %r12, %r11;
	setp.ge.s32 	%p1, %r40, %r3;
	@%p1 bra 	$L__BB0_5;
	add.s32 	%r4, %r11, -1;
	add.s32 	%r5, %r12, -1;
	mov.u32 	%r15, %nctaid.x;
	mul.lo.s32 	%r6, %r1, %r15;
	cvta.to.global.u64 	%rd1, %rd3;
	cvta.to.global.u64 	%rd2, %rd4;
	mul.wide.s32 	%rd7, %r12, 4;
$L__BB0_2:
	div.s32 	%r16, %r40, %r12;
	mul.lo.s32 	%r17, %r16, %r12;
	sub.s32 	%r9, %r40, %r17;
	setp.ge.s32 	%p2, %r16, %r4;
	min.s32 	%r18, %r16, %r9;
	setp.lt.s32 	%p3, %r18, 1;
	setp.ge.s32 	%p4, %r9, %r5;
	or.pred  	%p5, %p2, %p4;
	or.pred  	%p6, %p5, %p3;
	@%p6 bra 	$L__BB0_4;
	add.s32 	%r19, %r16, -1;
	mad.lo.s32 	%r20, %r19, %r12, %r9;
	mul.wide.s32 	%rd5, %r20, 4;
	add.s64 	%rd6, %rd1, %rd5;
	ld.global.u32 	%r21, [%rd6+-4];
	ld.global.u32 	%r22, [%rd6];
	ld.global.u32 	%r23, [%rd6+4];
	add.s32 	%r24, %r20, %r12;
	add.s64 	%rd8, %rd6, %rd7;
	ld.global.u32 	%r25, [%rd8+-4];
	ld.global.u32 	%r26, [%rd8];
	mul.lo.s32 	%r27, %r26, 9;
	ld.global.u32 	%r28, [%rd8+4];
	add.s64 	%rd9, %rd8, %rd7;
	ld.global.u32 	%r29, [%rd9+-4];
	ld.global.u32 	%r30, [%rd9];
	ld.global.u32 	%r31, [%rd9+4];
	add.s32 	%r32, %r22, %r21;
	add.s32 	%r33, %r32, %r23;
	add.s32 	%r34, %r33, %r25;
	add.s32 	%r35, %r34, %r28;
	add.s32 	%r36, %r35, %r29;
	add.s32 	%r37, %r36, %r30;
	add.s32 	%r38, %r37, %r31;
	sub.s32 	%r39, %r27, %r38;
	mul.wide.s32 	%rd10, %r24, 4;
	add.s64 	%rd11, %rd2, %rd10;
	st.global.u32 	[%rd11], %r39;
$L__BB0_4:
	add.s32 	%r40, %r40, %r6;
	setp.lt.s32 	%p7, %r40, %r3;
	@%p7 bra 	$L__BB0_2;
$L__BB0_5:
	ret;

}


// ===== COMPILED SASS (sm_100) =====

	.target	sm_100

	.elftype	@"ET_EXEC"


//--------------------- .note.nv.tkinfo           --------------------------
	.section	.note.nv.tkinfo,"",@"SHT_NOTE"
	.sectionflags	@"SHF_NOTE_NV_TKINFO"
	.tkinfo
        /*0018*/ 	.word	0x00000002
        /*0030*/ 	.string	""
        /*0030*/ 	.string	"ptxas"
        /*0030*/ 	.string	"Cuda compilation tools, release 13.0, V13.0.88"
        /*0030*/ 	.string	"Build cuda_13.0.r13.0/compiler.36424714_0"
        /*0030*/ 	.string	"-arch sm_100 -m 64 "



//--------------------- .note.nv.cuinfo           --------------------------
	.section	.note.nv.cuinfo,"",@"SHT_NOTE"
	.sectionflags	@"SHF_NOTE_NV_CUINFO"
        /*0018*/ 	.short	0x0002
        /*001a*/ 	.short	0x0064
        /*001c*/ 	.short	0x0082
	.zero		2


//--------------------- .nv.info                  --------------------------
	.section	.nv.info,"",@"SHT_CUDA_INFO"
	.align	4


	//----- nvinfo : EIATTR_REGCOUNT
	.align		4
        /*0000*/ 	.byte	0x04, 0x2f
        /*0002*/ 	.short	(.L_1 - .L_0)
	.align		4
.L_0:
        /*0004*/ 	.word	index@(_ZN3GPU7sharpenEPiS0_ii)
        /*0008*/ 	.word	0x0000001f


	//----- nvinfo : EIATTR_FRAME_SIZE
	.align		4
.L_1:
        /*000c*/ 	.byte	0x04, 0x11
        /*000e*/ 	.short	(.L_3 - .L_2)
	.align		4
.L_2:
        /*0010*/ 	.word	index@(_ZN3GPU7sharpenEPiS0_ii)
        /*0014*/ 	.word	0x00000000


	//----- nvinfo : EIATTR_MIN_STACK_SIZE
	.align		4
.L_3:
        /*0018*/ 	.byte	0x04, 0x12
        /*001a*/ 	.short	(.L_5 - .L_4)
	.align		4
.L_4:
        /*001c*/ 	.word	index@(_ZN3GPU7sharpenEPiS0_ii)
        /*0020*/ 	.word	0x00000000
.L_5:


//--------------------- .nv.compat                --------------------------
	.section	.nv.compat,"",@"SHT_CUDA_COMPAT_INFO"
	.align	4
        /*0000*/ 	.byte	0x02, 0x09, 0x00, 0x00, 0x02, 0x02, 0x01, 0x00, 0x02, 0x05, 0x05, 0x00, 0x03, 0x07, 0x01, 0x01
        /*0010*/ 	.byte	0x02, 0x03, 0x00, 0x00, 0x02, 0x06, 0x01, 0x00, 0x04, 0x0b, 0x08, 0x00, 0x09, 0x00, 0x00, 0x00
        /*0020*/ 	.byte	0x00, 0x00, 0x00, 0x00


//--------------------- .nv.info._ZN3GPU7sharpenEPiS0_ii --------------------------
	.section	.nv.info._ZN3GPU7sharpenEPiS0_ii,"",@"SHT_CUDA_INFO"
	.sectionflags	@""
	.align	4


	//----- nvinfo : EIATTR_CUDA_API_VERSION
	.align		4
        /*0000*/ 	.byte	0x04, 0x37
        /*0002*/ 	.short	(.L_7 - .L_6)
.L_6:
        /*0004*/ 	.word	0x00000082


	//----- nvinfo : EIATTR_KPARAM_INFO
	.align		4
.L_7:
        /*0008*/ 	.byte	0x04, 0x17
        /*000a*/ 	.short	(.L_9 - .L_8)
.L_8:
        /*000c*/ 	.word	0x00000000
        /*0010*/ 	.short	0x0003
        /*0012*/ 	.short	0x0014
        /*0014*/ 	.byte	0x00, 0xf0, 0x11, 0x00


	//----- nvinfo : EIATTR_KPARAM_INFO
	.align		4
.L_9:
        /*0018*/ 	.byte	0x04, 0x17
        /*001a*/ 	.short	(.L_11 - .L_10)
.L_10:
        /*001c*/ 	.word	0x00000000
        /*0020*/ 	.short	0x0002
        /*0022*/ 	.short	0x0010
        /*0024*/ 	.byte	0x00, 0xf0, 0x11, 0x00


	//----- nvinfo : EIATTR_KPARAM_INFO
	.align		4
.L_11:
        /*0028*/ 	.byte	0x04, 0x17
        /*002a*/ 	.short	(.L_13 - .L_12)
.L_12:
        /*002c*/ 	.word	0x00000000
        /*0030*/ 	.short	0x0001
        /*0032*/ 	.short	0x0008
        /*0034*/ 	.byte	0x00, 0xf5, 0x21, 0x00


	//----- nvinfo : EIATTR_KPARAM_INFO
	.align		4
.L_13:
        /*0038*/ 	.byte	0x04, 0x17
        /*003a*/ 	.short	(.L_15 - .L_14)
.L_14:
        /*003c*/ 	.word	0x00000000
        /*0040*/ 	.short	0x0000
        /*0042*/ 	.short	0x0000
        /*0044*/ 	.byte	0x00, 0xf5, 0x21, 0x00


	//----- nvinfo : EIATTR_SPARSE_MMA_MASK
	.align		4
.L_15:
        /*0048*/ 	.byte	0x03, 0x50
        /*004a*/ 	.short	0x0000


	//----- nvinfo : EIATTR_MAXREG_COUNT
	.align		4
        /*004c*/ 	.byte	0x03, 0x1b
        /*004e*/ 	.short	0x00ff


	//----- nvinfo : EIATTR_MERCURY_ISA_VERSION
	.align		4
        /*0050*/ 	.byte	0x03, 0x5f
        /*0052*/ 	.short	0x0101


	//----- nvinfo : EIATTR_VRC_CTA_INIT_COUNT
	.align		4
        /*0054*/ 	.byte	0x02, 0x4a
	.zero		1
	.zero		1


	//----- nvinfo : EIATTR_EXIT_INSTR_OFFSETS
	.align		4
        /*0058*/ 	.byte	0x04, 0x1c
        /*005a*/ 	.short	(.L_17 - .L_16)


	//   ....[0]....
.L_16:
        /*005c*/ 	.word	0x00000080


	//   ....[1]....
        /*0060*/ 	.word	0x000004c0


	//----- nvinfo : EIATTR_CRS_STACK_SIZE
	.align		4
.L_17:
        /*0064*/ 	.byte	0x04, 0x1e
        /*0066*/ 	.short	(.L_19 - .L_18)
.L_18:
        /*0068*/ 	.word	0x00000000


	//----- nvinfo : EIATTR_CBANK_PARAM_SIZE
	.align		4
.L_19:
        /*006c*/ 	.byte	0x03, 0x19
        /*006e*/ 	.short	0x0018


	//----- nvinfo : EIATTR_PARAM_CBANK
	.align		4
        /*0070*/ 	.byte	0x04, 0x0a
        /*0072*/ 	.short	(.L_21 - .L_20)
	.align		4
.L_20:
        /*0074*/ 	.word	index@(.nv.constant0._ZN3GPU7sharpenEPiS0_ii)
        /*0078*/ 	.short	0x0380
        /*007a*/ 	.short	0x0018


	//----- nvinfo : EIATTR_SW_WAR
	.align		4
.L_21:
        /*007c*/ 	.byte	0x04, 0x36
        /*007e*/ 	.short	(.L_23 - .L_22)
.L_22:
        /*0080*/ 	.word	0x00000008
.L_23:


//--------------------- .nv.callgraph             --------------------------
	.section	.nv.callgraph,"",@"SHT_CUDA_CALLGRAPH"
	.align	4
	.sectionentsize	8
	.align		4
        /*0000*/ 	.word	0x00000000
	.align		4
        /*0004*/ 	.word	0xffffffff
	.align		4
        /*0008*/ 	.word	0x00000000
	.align		4
        /*000c*/ 	.word	0xfffffffe
	.align		4
        /*0010*/ 	.word	0x00000000
	.align		4
        /*0014*/ 	.word	0xfffffffd
	.align		4
        /*0018*/ 	.word	0x00000000
	.align		4
        /*001c*/ 	.word	0xfffffffc


//--------------------- .text._ZN3GPU7sharpenEPiS0_ii --------------------------
	.section	.text._ZN3GPU7sharpenEPiS0_ii,"ax",@progbits
	.align	128
        .global         _ZN3GPU7sharpenEPiS0_ii
        .type           _ZN3GPU7sharpenEPiS0_ii,@function
        .size           _ZN3GPU7sharpenEPiS0_ii,(.L_x_4 - _ZN3GPU7sharpenEPiS0_ii)
        .other          _ZN3GPU7sharpenEPiS0_ii,@"STO_CUDA_ENTRY STV_DEFAULT"
_ZN3GPU7sharpenEPiS0_ii:
.text._ZN3GPU7sharpenEPiS0_ii:
[----:B------:R-:W-:Y:S01]  /*0000*/  LDC R1, c[0x0][0x37c] ;  /* 0x0000df00ff017b82 */ /* 0x000fe20000000800 */
[----:B------:R-:W0:Y:S07]  /*0010*/  S2R R18, SR_TID.X ;  /* 0x0000000000127919 */ /* 0x000e2e0000002100 */
[----:B------:R-:W0:Y:S08]  /*0020*/  S2UR UR4, SR_CTAID.X ;  /* 0x00000000000479c3 */ /* 0x000e300000002500 */
[----:B------:R-:W0:Y:S08]  /*0030*/  LDC R17, c[0x0][0x360] ;  /* 0x0000d800ff117b82 */ /* 0x000e300000000800 */
[----:B------:R-:W1:Y:S01]  /*0040*/  LDC.64 R8, c[0x0][0x390] ;  /* 0x0000e400ff087b82 */ /* 0x000e620000000a00 */
[----:B0-----:R-:W-:-:S02]  /*0050*/  IMAD R18, R17, UR4, R18 ;  /* 0x0000000411127c24 */ /* 0x001fc4000f8e0212 */
[----:B-1----:R-:W-:-:S05]  /*0060*/  IMAD R6, R9, R8, RZ ;  /* 0x0000000809067224 */ /* 0x002fca00078e02ff */
[----:B------:R-:W-:-:S13]  /*0070*/  ISETP.GE.AND P0, PT, R18, R6, PT ;  /* 0x000000061200720c */ /* 0x000fda0003f06270 */
[----:B------:R-:W-:Y:S05]  /*0080*/  @P0 EXIT ;  /* 0x000000000000094d */ /* 0x000fea0003800000 */
[----:B------:R-:W-:Y:S01]  /*0090*/  IABS R0, R9 ;  /* 0x0000000900007213 */ /* 0x000fe20000000000 */
[----:B------:R-:W0:Y:S01]  /*00a0*/  LDC R7, c[0x0][0x394] ;  /* 0x0000e500ff077b82 */ /* 0x000e220000000800 */
[----:B------:R-:W1:Y:S01]  /*00b0*/  LDCU UR4, c[0x0][0x370] ;  /* 0x00006e00ff0477ac */ /* 0x000e620008000800 */
[----:B------:R-:W-:Y:S01]  /*00c0*/  HFMA2 R14, -RZ, RZ, 0, 0 ;  /* 0x00000000ff0e7431 */ /* 0x000fe200000001ff */
[----:B------:R-:W2:Y:S01]  /*00d0*/  I2F.RP R10, R0 ;  /* 0x00000000000a7306 */ /* 0x000ea20000209400 */
[----:B------:R-:W-:Y:S01]  /*00e0*/  VIADD R16, R9, 0xffffffff ;  /* 0xffffffff09107836 */ /* 0x000fe20000000000 */
[----:B------:R-:W3:Y:S03]  /*00f0*/  LDCU.64 UR6, c[0x0][0x358] ;  /* 0x00006b00ff0677ac */ /* 0x000ee60008000a00 */
[----:B------:R-:W4:Y:S08]  /*0100*/  LDC.64 R2, c[0x0][0x380] ;  /* 0x0000e000ff027b82 */ /* 0x000f300000000a00 */
[----:B------:R-:W0:Y:S01]  /*0110*/  LDC.64 R4, c[0x0][0x388] ;  /* 0x0000e200ff047b82 */ /* 0x000e220000000a00 */
[----:B--2---:R-:W2:Y:S01]  /*0120*/  MUFU.RCP R10, R10 ;  /* 0x0000000a000a7308 */ /* 0x004ea20000001000 */
[----:B-1----:R-:W-:-:S02]  /*0130*/  IMAD R17, R17, UR4, RZ ;  /* 0x0000000411117c24 */ /* 0x002fc4000f8e02ff */
[----:B--2---:R-:W-:-:S06]  /*0140*/  VIADD R15, R10, 0xffffffe ;  /* 0x0ffffffe0a0f7836 */ /* 0x004fcc0000000000 */
[----:B------:R-:W1:Y:S02]  /*0150*/  F2I.FTZ.U32.TRUNC.NTZ R15, R15 ;  /* 0x0000000f000f7305 */ /* 0x000e64000021f000 */
[----:B-1----:R-:W-:-:S04]  /*0160*/  IMAD.MOV R11, RZ, RZ, -R15 ;  /* 0x000000ffff0b7224 */ /* 0x002fc800078e0a0f */
[----:B------:R-:W-:-:S04]  /*0170*/  IMAD R11, R11, R0, RZ ;  /* 0x000000000b0b7224 */ /* 0x000fc800078e02ff */
[----:B------:R-:W-:-:S04]  /*0180*/  IMAD.HI.U32 R14, R15, R11, R14 ;  /* 0x0000000b0f0e7227 */ /* 0x000fc800078e000e */
[----:B0--34-:R-:W-:-:S07]  /*0190*/  VIADD R15, R8, 0xffffffff ;  /* 0xffffffff080f7836 */ /* 0x019fce0000000000 */
.L_x_2:
[----:B------:R-:W-:Y:S01]  /*01a0*/  IABS R9, R18 ;  /* 0x0000001200097213 */ /* 0x000fe20000000000 */
[----:B------:R-:W-:Y:S01]  /*01b0*/  BSSY.RECONVERGENT B0, `(.L_x_0) ;  /* 0x000002f000007945 */ /* 0x000fe20003800200 */
[----:B------:R-:W-:-:S03]  /*01c0*/  IABS R12, R7 ;  /* 0x00000007000c7213 */ /* 0x000fc60000000000 */
[----:B------:R-:W-:-:S05]  /*01d0*/  IMAD.HI.U32 R8, R14, R9, RZ ;  /* 0x000000090e087227 */ /* 0x000fca00078e00ff */
[----:B0-----:R-:W-:-:S05]  /*01e0*/  IADD3 R10, PT, PT, -R8, RZ, RZ ;  /* 0x000000ff080a7210 */ /* 0x001fca0007ffe1ff */
[----:B------:R-:W-:-:S05]  /*01f0*/  IMAD R9, R12, R10, R9 ;  /* 0x0000000a0c097224 */ /* 0x000fca00078e0209 */
[----:B------:R-:W-:-:S13]  /*0200*/  ISETP.GT.U32.AND P2, PT, R0, R9, PT ;  /* 0x000000090000720c */ /* 0x000fda0003f44070 */
[----:B------:R-:W-:Y:S01]  /*0210*/  @!P2 IMAD.IADD R9, R9, 0x1, -R12 ;  /* 0x000000010909a824 */ /* 0x000fe200078e0a0c */
[----:B------:R-:W-:Y:S02]  /*0220*/  @!P2 IADD3 R8, PT, PT, R8, 0x1, RZ ;  /* 0x000000010808a810 */ /* 0x000fe40007ffe0ff */
[----:B------:R-:W-:Y:S02]  /*0230*/  ISETP.NE.AND P2, PT, R7, RZ, PT ;  /* 0x000000ff0700720c */ /* 0x000fe40003f45270 */
[----:B------:R-:W-:Y:S02]  /*0240*/  ISETP.GE.U32.AND P0, PT, R9, R0, PT ;  /* 0x000000000900720c */ /* 0x000fe40003f06070 */
[----:B------:R-:W-:-:S04]  /*0250*/  LOP3.LUT R9, R18, R7, RZ, 0x3c, !PT ;  /* 0x0000000712097212 */ /* 0x000fc800078e3cff */
[----:B------:R-:W-:-:S07]  /*0260*/  ISETP.GE.AND P1, PT, R9, RZ, PT ;  /* 0x000000ff0900720c */ /* 0x000fce0003f26270 */
[----:B------:R-:W-:-:S05]  /*0270*/  @P0 VIADD R8, R8, 0x1 ;  /* 0x0000000108080836 */ /* 0x000fca0000000000 */
[----:B------:R-:W-:-:S05]  /*0280*/  MOV R10, R8 ;  /* 0x00000008000a7202 */ /* 0x000fca0000000f00 */
[----:B------:R-:W-:Y:S01]  /*0290*/  @!P1 IMAD.MOV R10, RZ, RZ, -R10 ;  /* 0x000000ffff0a9224 */ /* 0x000fe200078e0a0a */
[----:B------:R-:W-:-:S04]  /*02a0*/  @!P2 LOP3.LUT R10, RZ, R7, RZ, 0x33, !PT ;  /* 0x00000007ff0aa212 */ /* 0x000fc800078e33ff */
[----:B------:R-:W-:-:S05]  /*02b0*/  IADD3 R8, PT, PT, -R10, RZ, RZ ;  /* 0x000000ff0a087210 */ /* 0x000fca0007ffe1ff */
[--C-:B------:R-:W-:Y:S02]  /*02c0*/  IMAD R19, R7, R8, R18.reuse ;  /* 0x0000000807137224 */ /* 0x100fe400078e0212 */
[----:B------:R-:W-:-:S03]  /*02d0*/  IMAD.IADD R18, R17, 0x1, R18 ;  /* 0x0000000111127824 */ /* 0x000fc600078e0212 */
[----:B------:R-:W-:Y:S02]  /*02e0*/  ISETP.GE.AND P0, PT, R19, R16, PT ;  /* 0x000000101300720c */ /* 0x000fe40003f06270 */
[C---:B------:R-:W-:Y:S02]  /*02f0*/  VIMNMX R8, PT, PT, R10.reuse, R19, PT ;  /* 0x000000130a087248 */ /* 0x040fe40003fe0100 */
[----:B------:R-:W-:Y:S02]  /*0300*/  ISETP.GE.OR P0, PT, R10, R15, P0 ;  /* 0x0000000f0a00720c */ /* 0x000fe40000706670 */
[----:B------:R-:W-:Y:S02]  /*0310*/  ISETP.GE.AND P1, PT, R18, R6, PT ;  /* 0x000000061200720c */ /* 0x000fe40003f26270 */
[----:B------:R-:W-:-:S13]  /*0320*/  ISETP.LT.OR P0, PT, R8, 0x1, P0 ;  /* 0x000000010800780c */ /* 0x000fda0000701670 */
[----:B------:R-:W-:Y:S05]  /*0330*/  @P0 BRA `(.L_x_1) ;  /* 0x0000000000580947 */ /* 0x000fea0003800000 */
[----:B------:R-:W-:-:S05]  /*0340*/  IADD3 R8, PT, PT, R10, -0x1, RZ ;  /* 0xffffffff0a087810 */ /* 0x000fca0007ffe0ff */
[----:B------:R-:W-:-:S04]  /*0350*/  IMAD R19, R8, R7, R19 ;  /* 0x0000000708137224 */ /* 0x000fc800078e0213 */
[----:B------:R-:W-:-:S05]  /*0360*/  IMAD.WIDE R10, R19, 0x4, R2 ;  /* 0x00000004130a7825 */ /* 0x000fca00078e0202 */
[----:B------:R-:W2:Y:S01]  /*0370*/  LDG.E R20, desc[UR6][R10.64+-0x4] ;  /* 0xfffffc060a147981 */ /* 0x000ea2000c1e1900 */
[----:B------:R-:W-:-:S03]  /*0380*/  IMAD.WIDE R8, R7, 0x4, R10 ;  /* 0x0000000407087825 */ /* 0x000fc600078e020a */
[----:B------:R-:W2:Y:S04]  /*0390*/  LDG.E R21, desc[UR6][R10.64] ;  /* 0x000000060a157981 */ /* 0x000ea8000c1e1900 */
[----:B------:R0:W2:Y:S01]  /*03a0*/  LDG.E R22, desc[UR6][R10.64+0x4] ;  /* 0x000004060a167981 */ /* 0x0000a2000c1e1900 */
[----:B------:R-:W-:-:S03]  /*03b0*/  IMAD.WIDE R12, R7, 0x4, R8 ;  /* 0x00000004070c7825 */ /* 0x000fc600078e0208 */
[----:B------:R-:W3:Y:S04]  /*03c0*/  LDG.E R23, desc[UR6][R8.64+-0x4] ;  /* 0xfffffc0608177981 */ /* 0x000ee8000c1e1900 */
[----:B------:R-:W3:Y:S04]  /*03d0*/  LDG.E R26, desc[UR6][R8.64+0x4] ;  /* 0x00000406081a7981 */ /* 0x000ee8000c1e1900 */
[----:B------:R-:W4:Y:S04]  /*03e0*/  LDG.E R25, desc[UR6][R12.64+-0x4] ;  /* 0xfffffc060c197981 */ /* 0x000f28000c1e1900 */
[----:B------:R-:W4:Y:S04]  /*03f0*/  LDG.E R28, desc[UR6][R12.64] ;  /* 0x000000060c1c7981 */ /* 0x000f28000c1e1900 */
[----:B------:R-:W5:Y:S04]  /*0400*/  LDG.E R27, desc[UR6][R12.64+0x4] ;  /* 0x000004060c1b7981 */ /* 0x000f68000c1e1900 */
[----:B------:R-:W5:Y:S01]  /*0410*/  LDG.E R24, desc[UR6][R8.64] ;  /* 0x0000000608187981 */ /* 0x000f62000c1e1900 */
[----:B0-----:R-:W-:-:S04]  /*0420*/  IMAD.IADD R11, R19, 0x1, R7 ;  /* 0x00000001130b7824 */ /* 0x001fc800078e0207 */
[----:B------:R-:W-:Y:S01]  /*0430*/  IMAD.WIDE R10, R11, 0x4, R4 ;  /* 0x000000040b0a7825 */ /* 0x000fe200078e0204 */
[----:B--2---:R-:W-:-:S04]  /*0440*/  IADD3 R20, PT, PT, R22, R21, R20 ;  /* 0x0000001516147210 */ /* 0x004fc80007ffe014 */
[----:B---3--:R-:W-:-:S04]  /*0450*/  IADD3 R20, PT, PT, R26, R20, R23 ;  /* 0x000000141a147210 */ /* 0x008fc80007ffe017 */
[----:B----4-:R-:W-:-:S04]  /*0460*/  IADD3 R20, PT, PT, R28, R20, R25 ;  /* 0x000000141c147210 */ /* 0x010fc80007ffe019 */
[----:B-----5:R-:W-:-:S05]  /*0470*/  IADD3 R27, PT, PT, R27, R20, RZ ;  /* 0x000000141b1b7210 */ /* 0x020fca0007ffe0ff */
[----:B------:R-:W-:-:S05]  /*0480*/  IMAD R27, R24, 0x9, -R27 ;  /* 0x00000009181b7824 */ /* 0x000fca00078e0a1b */
[----:B------:R0:W-:Y:S02]  /*0490*/  STG.E desc[UR6][R10.64], R27 ;  /* 0x0000001b0a007986 */ /* 0x0001e4000c101906 */
.L_x_1:
[----:B------:R-:W-:Y:S05]  /*04a0*/  BSYNC.RECONVERGENT B0 ;  /* 0x0000000000007941 */ /* 0x000fea0003800200 */
.L_x_0:
[----:B------:R-:W-:Y:S05]  /*04b0*/  @!P1 BRA `(.L_x_2) ;  /* 0xfffffffc00389947 */ /* 0x000fea000383ffff */
[----:B------:R-:W-:Y:S05]  /*04c0*/  EXIT ;  /* 0x000000000000794d */ /* 0x000fea0003800000 */
.L_x_3:
[----:B------:R-:W-:-:S00]  /*04d0*/  BRA `(.L_x_3) ;  /* 0xfffffffc00fc7947 */ /* 0x000fc0000383ffff */
[----:B------:R-:W-:-:S00]  /*04e0*/  NOP ;  /* 0x0000000000007918 */ /* 0x000fc00000000000 */
        /* <DEDUP_REMOVED lines=9> */
.L_x_4:


//--------------------- .nv.shared.reserved.0     --------------------------
	.section	.nv.shared.reserved.0,"aw",@nobits
	.weak		__nv_reservedSMEM_offset_0_alias
	.size		__nv_reservedSMEM_offset_0_alias, 0, 64
	.other		__nv_reservedSMEM_offset_0_alias,@"STO_CUDA_RESERVED_SHARED STV_DEFAULT"
__nv_reservedSMEM_offset_0_alias:
	.zero		0
	.zero		64


//--------------------- .nv.constant0._ZN3GPU7sharpenEPiS0_ii --------------------------
	.section	.nv.constant0._ZN3GPU7sharpenEPiS0_ii,"a",@progbits
	.sectionflags	@""
	.align	4
.nv.constant0._ZN3GPU7sharpenEPiS0_ii:
	.zero		920


//--------------------- SYMBOLS --------------------------

	.type		.nv.reservedSmem.offset0,@object
	.size		.nv.reservedSmem.offset0,0x4
